//
// Generated by NVIDIA NVVM Compiler
//
// Compiler Build ID: CL-36424714
// Cuda compilation tools, release 13.0, V13.0.88
// Based on NVVM 20.0.0
//

.version 9.0
.target sm_100
.address_size 64

	// .globl	sub32

.visible .entry sub32(
	.param .u64 .ptr .align 1 sub32_param_0,
	.param .u64 .ptr .align 1 sub32_param_1,
	.param .u32 sub32_param_2
)
{
	.reg .pred 	%p<2>;
	.reg .b32 	%r<18>;
	.reg .b32 	%f<4>;
	.reg .b64 	%rd<8>;

	ld.param.u64 	%rd1, [sub32_param_0];
	ld.param.u64 	%rd2, [sub32_param_1];
	ld.param.u32 	%r2, [sub32_param_2];
	mov.u32 	%r3, %ctaid.x;
	mov.u32 	%r4, %ctaid.y;
	mov.u32 	%r5, %nctaid.x;
	mov.u32 	%r6, %nctaid.y;
	mov.u32 	%r7, %ctaid.z;
	mad.lo.s32 	%r8, %r7, %r6, %r4;
	mad.lo.s32 	%r9, %r8, %r5, %r3;
	mov.u32 	%r10, %ntid.x;
	mov.u32 	%r11, %ntid.y;
	mov.u32 	%r12, %ntid.z;
	mov.u32 	%r13, %tid.z;
	mov.u32 	%r14, %tid.y;
	mov.u32 	%r15, %tid.x;
	mad.lo.s32 	%r16, %r9, %r12, %r13;
	mad.lo.s32 	%r17, %r16, %r11, %r14;
	mad.lo.s32 	%r1, %r17, %r10, %r15;
	setp.ge.s32 	%p1, %r1, %r2;
	@%p1 bra 	$L__BB0_2;
	cvta.to.global.u64 	%rd3, %rd1;
	cvta.to.global.u64 	%rd4, %rd2;
	mul.wide.s32 	%rd5, %r1, 4;
	add.s64 	%rd6, %rd3, %rd5;
	ld.global.f32 	%f1, [%rd6];
	add.s64 	%rd7, %rd4, %rd5;
	ld.global.f32 	%f2, [%rd7];
	sub.f32 	%f3, %f1, %f2;
	st.global.f32 	[%rd6], %f3;
$L__BB0_2:
	ret;

}


// ===== COMPILED SASS (sm_100) =====

	.target	sm_100

	.elftype	@"ET_EXEC"


//--------------------- .note.nv.tkinfo           --------------------------
	.section	.note.nv.tkinfo,"",@"SHT_NOTE"
	.sectionflags	@"SHF_NOTE_NV_TKINFO"
	.tkinfo
        /*0018*/ 	.word	0x00000002
        /*0030*/ 	.string	""
        /*0030*/ 	.string	"ptxas"
        /*0030*/ 	.string	"Cuda compilation tools, release 13.0, V13.0.88"
        /*0030*/ 	.string	"Build cuda_13.0.r13.0/compiler.36424714_0"
        /*0030*/ 	.string	"-arch sm_100 -m 64 "



//--------------------- .note.nv.cuinfo           --------------------------
	.section	.note.nv.cuinfo,"",@"SHT_NOTE"
	.sectionflags	@"SHF_NOTE_NV_CUINFO"
        /*0018*/ 	.short	0x0002
        /*001a*/ 	.short	0x0064
        /*001c*/ 	.short	0x0082
	.zero		2


//--------------------- .nv.info                  --------------------------
	.section	.nv.info,"",@"SHT_CUDA_INFO"
	.align	4


	//----- nvinfo : EIATTR_REGCOUNT
	.align		4
        /*0000*/ 	.byte	0x04, 0x2f
        /*0002*/ 	.short	(.L_1 - .L_0)
	.align		4
.L_0:
        /*0004*/ 	.word	index@(sub32)
        /*0008*/ 	.word	0x0000000a


	//----- nvinfo : EIATTR_FRAME_SIZE
	.align		4
.L_1:
        /*000c*/ 	.byte	0x04, 0x11
        /*000e*/ 	.short	(.L_3 - .L_2)
	.align		4
.L_2:
        /*0010*/ 	.word	index@(sub32)
        /*0014*/ 	.word	0x00000000


	//----- nvinfo : EIATTR_MIN_STACK_SIZE
	.align		4
.L_3:
        /*0018*/ 	.byte	0x04, 0x12
        /*001a*/ 	.short	(.L_5 - .L_4)
	.align		4
.L_4:
        /*001c*/ 	.word	index@(sub32)
        /*0020*/ 	.word	0x00000000
.L_5:


//--------------------- .nv.compat                --------------------------
	.section	.nv.compat,"",@"SHT_CUDA_COMPAT_INFO"
	.align	4
        /*0000*/ 	.byte	0x02, 0x09, 0x00, 0x00, 0x02, 0x02, 0x01, 0x00, 0x02, 0x05, 0x05, 0x00, 0x03, 0x07, 0x01, 0x01
        /*0010*/ 	.byte	0x02, 0x03, 0x00, 0x00, 0x02, 0x06, 0x01, 0x00, 0x04, 0x0b, 0x08, 0x00, 0x09, 0x00, 0x00, 0x00
        /*0020*/ 	.byte	0x00, 0x00, 0x00, 0x00


//--------------------- .nv.info.sub32            --------------------------
	.section	.nv.info.sub32,"",@"SHT_CUDA_INFO"
	.sectionflags	@""
	.align	4


	//----- nvinfo : EIATTR_CUDA_API_VERSION
	.align		4
        /*0000*/ 	.byte	0x04, 0x37
        /*0002*/ 	.short	(.L_7 - .L_6)
.L_6:
        /*0004*/ 	.word	0x00000082


	//----- nvinfo : EIATTR_KPARAM_INFO
	.align		4
.L_7:
        /*0008*/ 	.byte	0x04, 0x17
        /*000a*/ 	.short	(.L_9 - .L_8)
.L_8:
        /*000c*/ 	.word	0x00000000
        /*0010*/ 	.short	0x0002
        /*0012*/ 	.short	0x0010
        /*0014*/ 	.byte	0x00, 0xf0, 0x11, 0x00


	//----- nvinfo : EIATTR_KPARAM_INFO
	.align		4
.L_9:
        /*0018*/ 	.byte	0x04, 0x17
        /*001a*/ 	.short	(.L_11 - .L_10)
.L_10:
        /*001c*/ 	.word	0x00000000
        /*0020*/ 	.short	0x0001
        /*0022*/ 	.short	0x0008
        /*0024*/ 	.byte	0x00, 0xf5, 0x21, 0x00


	//----- nvinfo : EIATTR_KPARAM_INFO
	.align		4
.L_11:
        /*0028*/ 	.byte	0x04, 0x17
        /*002a*/ 	.short	(.L_13 - .L_12)
.L_12:
        /*002c*/ 	.word	0x00000000
        /*0030*/ 	.short	0x0000
        /*0032*/ 	.short	0x0000
        /*0034*/ 	.byte	0x00, 0xf5, 0x21, 0x00


	//----- nvinfo : EIATTR_SPARSE_MMA_MASK
	.align		4
.L_13:
        /*0038*/ 	.byte	0x03, 0x50
        /*003a*/ 	.short	0x0000


	//----- nvinfo : EIATTR_MAXREG_COUNT
	.align		4
        /*003c*/ 	.byte	0x03, 0x1b
        /*003e*/ 	.short	0x00ff


	//----- nvinfo : EIATTR_MERCURY_ISA_VERSION
	.align		4
        /*0040*/ 	.byte	0x03, 0x5f
        /*0042*/ 	.short	0x0101


	//----- nvinfo : EIATTR_VRC_CTA_INIT_COUNT
	.align		4
        /*0044*/ 	.byte	0x02, 0x4a
	.zero		1
	.zero		1


	//----- nvinfo : EIATTR_EXIT_INSTR_OFFSETS
	.align		4
        /*0048*/ 	.byte	0x04, 0x1c
        /*004a*/ 	.short	(.L_15 - .L_14)


	//   ....[0]....
.L_14:
        /*004c*/ 	.word	0x00000130


	//   ....[1]....
        /*0050*/ 	.word	0x000001d0


	//----- nvinfo : EIATTR_CBANK_PARAM_SIZE
	.align		4
.L_15:
        /*0054*/ 	.byte	0x03, 0x19
        /*0056*/ 	.short	0x0014


	//----- nvinfo : EIATTR_PARAM_CBANK
	.align		4
        /*0058*/ 	.byte	0x04, 0x0a
        /*005a*/ 	.short	(.L_17 - .L_16)
	.align		4
.L_16:
        /*005c*/ 	.word	index@(.nv.constant0.sub32)
        /*0060*/ 	.short	0x0380
        /*0062*/ 	.short	0x0014


	//----- nvinfo : EIATTR_SW_WAR
	.align		4
.L_17:
        /*0064*/ 	.byte	0x04, 0x36
        /*0066*/ 	.short	(.L_19 - .L_18)
.L_18:
        /*0068*/ 	.word	0x00000008
.L_19:


//--------------------- .nv.callgraph             --------------------------
	.section	.nv.callgraph,"",@"SHT_CUDA_CALLGRAPH"
	.align	4
	.sectionentsize	8
	.align		4
        /*0000*/ 	.word	0x00000000
	.align		4
        /*0004*/ 	.word	0xffffffff
	.align		4
        /*0008*/ 	.word	0x00000000
	.align		4
        /*000c*/ 	.word	0xfffffffe
	.align		4
        /*0010*/ 	.word	0x00000000
	.align		4
        /*0014*/ 	.word	0xfffffffd
	.align		4
        /*0018*/ 	.word	0x00000000
	.align		4
        /*001c*/ 	.word	0xfffffffc


//--------------------- .text.sub32               --------------------------
	.section	.text.sub32,"ax",@progbits
	.align	128
        .global         sub32
        .type           sub32,@function
        .size           sub32,(.L_x_1 - sub32)
        .other          sub32,@"STO_CUDA_ENTRY STV_DEFAULT"
sub32:
.text.sub32:
[----:B------:R-:W-:Y:S08]  /*0000*/  LDC R1, c[0x0][0x37c] ;  /* 0x0000df00ff017b82 */ /* 0x000ff00000000800 */
[----:B------:R-:W-:Y:S01]  /*0010*/  S2UR UR4, SR_CTAID.Y ;  /* 0x00000000000479c3 */ /* 0x000fe20000002600 */
[----:B------:R-:W0:Y:S01]  /*0020*/  S2R R3, SR_TID.Z ;  /* 0x0000000000037919 */ /* 0x000e220000002300 */
[----:B------:R-:W1:Y:S01]  /*0030*/  LDCU UR6, c[0x0][0x370] ;  /* 0x00006e00ff0677ac */ /* 0x000e620008000800 */
[----:B------:R-:W2:Y:S01]  /*0040*/  S2R R5, SR_TID.Y ;  /* 0x0000000000057919 */ /* 0x000ea20000002200 */
[----:B------:R-:W3:Y:S04]  /*0050*/  LDCU UR7, c[0x0][0x374] ;  /* 0x00006e80ff0777ac */ /* 0x000ee80008000800 */
[----:B------:R-:W3:Y:S01]  /*0060*/  S2UR UR8, SR_CTAID.Z ;  /* 0x00000000000879c3 */ /* 0x000ee20000002700 */
[----:B------:R-:W4:Y:S01]  /*0070*/  S2R R7, SR_TID.X ;  /* 0x0000000000077919 */ /* 0x000f220000002100 */
[----:B------:R-:W4:Y:S01]  /*0080*/  LDCU UR9, c[0x0][0x360] ;  /* 0x00006c00ff0977ac */ /* 0x000f220008000800 */
[----:B------:R-:W2:Y:S05]  /*0090*/  LDCU UR10, c[0x0][0x364] ;  /* 0x00006c80ff0a77ac */ /* 0x000eaa0008000800 */
[----:B------:R-:W1:Y:S08]  /*00a0*/  S2UR UR5, SR_CTAID.X ;  /* 0x00000000000579c3 */ /* 0x000e700000002500 */
[----:B------:R-:W0:Y:S01]  /*00b0*/  LDC R0, c[0x0][0x368] ;  /* 0x0000da00ff007b82 */ /* 0x000e220000000800 */
[----:B---3--:R-:W-:-:S04]  /*00c0*/  UIMAD UR4, UR7, UR8, UR4 ;  /* 0x00000008070472a4 */ /* 0x008fc8000f8e0204 */
[----:B-1----:R-:W-:Y:S01]  /*00d0*/  UIMAD UR4, UR4, UR6, UR5 ;  /* 0x00000006040472a4 */ /* 0x002fe2000f8e0205 */
[----:B------:R-:W1:Y:S05]  /*00e0*/  LDCU UR5, c[0x0][0x390] ;  /* 0x00007200ff0577ac */ /* 0x000e6a0008000800 */
[----:B0-----:R-:W-:-:S04]  /*00f0*/  IMAD R0, R0, UR4, R3 ;  /* 0x0000000400007c24 */ /* 0x001fc8000f8e0203 */
[----:B--2---:R-:W-:-:S04]  /*0100*/  IMAD R0, R0, UR10, R5 ;  /* 0x0000000a00007c24 */ /* 0x004fc8000f8e0205 */
[----:B----4-:R-:W-:-:S05]  /*0110*/  IMAD R7, R0, UR9, R7 ;  /* 0x0000000900077c24 */ /* 0x010fca000f8e0207 */
[----:B-1----:R-:W-:-:S13]  /*0120*/  ISETP.GE.AND P0, PT, R7, UR5, PT ;  /* 0x0000000507007c0c */ /* 0x002fda000bf06270 */
[----:B------:R-:W-:Y:S05]  /*0130*/  @P0 EXIT ;  /* 0x000000000000094d */ /* 0x000fea0003800000 */
[----:B------:R-:W0:Y:S01]  /*0140*/  LDC.64 R4, c[0x0][0x388] ;  /* 0x0000e200ff047b82 */ /* 0x000e220000000a00 */
[----:B------:R-:W1:Y:S07]  /*0150*/  LDCU.64 UR4, c[0x0][0x358] ;  /* 0x00006b00ff0477ac */ /* 0x000e6e0008000a00 */
[----:B------:R-:W2:Y:S01]  /*0160*/  LDC.64 R2, c[0x0][0x380] ;  /* 0x0000e000ff027b82 */ /* 0x000ea20000000a00 */
[----:B0-----:R-:W-:-:S06]  /*0170*/  IMAD.WIDE R4, R7, 0x4, R4 ;  /* 0x0000000407047825 */ /* 0x001fcc00078e0204 */
[----:B-1----:R-:W3:Y:S01]  /*0180*/  LDG.E R5, desc[UR4][R4.64] ;  /* 0x0000000404057981 */ /* 0x002ee2000c1e1900 */
[----:B--2---:R-:W-:-:S05]  /*0190*/  IMAD.WIDE R2, R7, 0x4, R2 ;  /* 0x0000000407027825 */ /* 0x004fca00078e0202 */
[----:B------:R-:W3:Y:S02]  /*01a0*/  LDG.E R0, desc[UR4][R2.64] ;  /* 0x0000000402007981 */ /* 0x000ee4000c1e1900 */
[----:B---3--:R-:W-:-:S05]  /*01b0*/  FADD R7, R0, -R5 ;  /* 0x8000000500077221 */ /* 0x008fca0000000000 */
[----:B------:R-:W-:Y:S01]  /*01c0*/  STG.E desc[UR4][R2.64], R7 ;  /* 0x0000000702007986 */ /* 0x000fe2000c101904 */
[----:B------:R-:W-:Y:S05]  /*01d0*/  EXIT ;  /* 0x000000000000794d */ /* 0x000fea0003800000 */
.L_x_0:
[----:B------:R-:W-:-:S00]  /*01e0*/  BRA `(.L_x_0) ;  /* 0xfffffffc00fc7947 */ /* 0x000fc0000383ffff */
[----:B------:R-:W-:-:S00]  /*01f0*/  NOP ;  /* 0x0000000000007918 */ /* 0x000fc00000000000 */
        /* <DEDUP_REMOVED lines=8> */
.L_x_1:


//--------------------- .nv.shared.reserved.0     --------------------------
	.section	.nv.shared.reserved.0,"aw",@nobits
	.weak		__nv_reservedSMEM_offset_0_alias
	.size		__nv_reservedSMEM_offset_0_alias, 0, 64
	.other		__nv_reservedSMEM_offset_0_alias,@"STO_CUDA_RESERVED_SHARED STV_DEFAULT"
__nv_reservedSMEM_offset_0_alias:
	.zero		0
	.zero		64


//--------------------- .nv.constant0.sub32       --------------------------
	.section	.nv.constant0.sub32,"a",@progbits
	.sectionflags	@""
	.align	4
.nv.constant0.sub32:
	.zero		916


//--------------------- SYMBOLS --------------------------

	.type		.nv.reservedSmem.offset0,@object
	.size		.nv.reservedSmem.offset0,0x4
